	.headerflags	@"EF_CUDA_TEXMODE_UNIFIED EF_CUDA_64BIT_ADDRESS EF_CUDA_ACCELERATORS EF_CUDA_SM90 EF_CUDA_VIRTUAL_SM(EF_CUDA_SM90)"
	.elftype	@"ET_EXEC"


//--------------------- .nv.info                  --------------------------
	.section	.nv.info,"",@"SHT_CUDA_INFO"
	.align	4


	//----- nvinfo : EIATTR_REGCOUNT
	.align		4
        /*0000*/ 	.byte	0x04, 0x2f
        /*0002*/ 	.short	(.L_2 - .L_1)
	.align		4
.L_1:
        /*0004*/ 	.word	index@(triton_poi_fused_convolution_gelu_1)
        /*0008*/ 	.word	0x0000000e


	//----- nvinfo : EIATTR_MIN_STACK_SIZE
	.align		4
.L_2:
        /*000c*/ 	.byte	0x04, 0x12
        /*000e*/ 	.short	(.L_4 - .L_3)
	.align		4
.L_3:
        /*0010*/ 	.word	index@(triton_poi_fused_convolution_gelu_1)
        /*0014*/ 	.word	0x00000000


	//----- nvinfo : EIATTR_FRAME_SIZE
	.align		4
.L_4:
        /*0018*/ 	.byte	0x04, 0x11
        /*001a*/ 	.short	(.L_6 - .L_5)
	.align		4
.L_5:
        /*001c*/ 	.word	index@(triton_poi_fused_convolution_gelu_1)
        /*0020*/ 	.word	0x00000000


	//----- nvinfo : EIATTR_MIN_STACK_SIZE
	.align		4
.L_6:
        /*0024*/ 	.byte	0x04, 0x12
        /*0026*/ 	.short	(.L_8 - .L_7)
	.align		4
.L_7:
        /*0028*/ 	.word	index@(triton_poi_fused_convolution_gelu_1)
        /*002c*/ 	.word	0x00000000
.L_8:


//--------------------- .nv.info.triton_poi_fused_convolution_gelu_1 --------------------------
	.section	.nv.info.triton_poi_fused_convolution_gelu_1,"",@"SHT_CUDA_INFO"
	.sectionflags	@""
	.align	4


	//----- nvinfo : EIATTR_CUDA_API_VERSION
	.align		4
        /*0000*/ 	.byte	0x04, 0x37
        /*0002*/ 	.short	(.L_10 - .L_9)
.L_9:
        /*0004*/ 	.word	0x0000007c


	//----- nvinfo : EIATTR_KPARAM_INFO
	.align		4
.L_10:
        /*0008*/ 	.byte	0x04, 0x17
        /*000a*/ 	.short	(.L_12 - .L_11)
.L_11:
        /*000c*/ 	.word	0x00000000
        /*0010*/ 	.short	0x0003
        /*0012*/ 	.short	0x0018
        /*0014*/ 	.byte	0x00, 0xf0, 0x11, 0x00


	//----- nvinfo : EIATTR_KPARAM_INFO
	.align		4
.L_12:
        /*0018*/ 	.byte	0x04, 0x17
        /*001a*/ 	.short	(.L_14 - .L_13)
.L_13:
        /*001c*/ 	.word	0x00000000
        /*0020*/ 	.short	0x0002
        /*0022*/ 	.short	0x0010
        /*0024*/ 	.byte	0x00, 0xf4, 0x21, 0x00


	//----- nvinfo : EIATTR_KPARAM_INFO
	.align		4
.L_14:
        /*0028*/ 	.byte	0x04, 0x17
        /*002a*/ 	.short	(.L_16 - .L_15)
.L_15:
        /*002c*/ 	.word	0x00000000
        /*0030*/ 	.short	0x0001
        /*0032*/ 	.short	0x0008
        /*0034*/ 	.byte	0x00, 0xf4, 0x21, 0x00


	//----- nvinfo : EIATTR_KPARAM_INFO
	.align		4
.L_16:
        /*0038*/ 	.byte	0x04, 0x17
        /*003a*/ 	.short	(.L_18 - .L_17)
.L_17:
        /*003c*/ 	.word	0x00000000
        /*0040*/ 	.short	0x0000
        /*0042*/ 	.short	0x0000
        /*0044*/ 	.byte	0x00, 0xf4, 0x21, 0x00


	//----- nvinfo : EIATTR_SPARSE_MMA_MASK
	.align		4
.L_18:
        /*0048*/ 	.byte	0x03, 0x50
        /*004a*/ 	.short	0x0000


	//----- nvinfo : EIATTR_MAXREG_COUNT
	.align		4
        /*004c*/ 	.byte	0x03, 0x1b
        /*004e*/ 	.short	0x00ff


	//----- nvinfo : EIATTR_EXIT_INSTR_OFFSETS
	.align		4
        /*0050*/ 	.byte	0x04, 0x1c
        /*0052*/ 	.short	(.L_20 - .L_19)


	//   ....[0]....
.L_19:
        /*0054*/ 	.word	0x00000380


	//----- nvinfo : EIATTR_REQNTID
	.align		4
.L_20:
        /*0058*/ 	.byte	0x04, 0x10
        /*005a*/ 	.short	(.L_22 - .L_21)
.L_21:
        /*005c*/ 	.word	0x00000080
        /*0060*/ 	.word	0x00000001
        /*0064*/ 	.word	0x00000001


	//----- nvinfo : EIATTR_CBANK_PARAM_SIZE
	.align		4
.L_22:
        /*0068*/ 	.byte	0x03, 0x19
        /*006a*/ 	.short	0x001c


	//----- nvinfo : EIATTR_PARAM_CBANK
	.align		4
        /*006c*/ 	.byte	0x04, 0x0a
        /*006e*/ 	.short	(.L_24 - .L_23)
	.align		4
.L_23:
        /*0070*/ 	.word	index@(.nv.constant0.triton_poi_fused_convolution_gelu_1)
        /*0074*/ 	.short	0x0210
        /*0076*/ 	.short	0x001c


	//----- nvinfo : EIATTR_SW_WAR
	.align		4
.L_24:
        /*0078*/ 	.byte	0x04, 0x36
        /*007a*/ 	.short	(.L_26 - .L_25)
.L_25:
        /*007c*/ 	.word	0x00000008
.L_26:


//--------------------- .nv.callgraph             --------------------------
	.section	.nv.callgraph,"",@"SHT_CUDA_CALLGRAPH"
	.align	4
	.sectionentsize	8
	.align		4
        /*0000*/ 	.word	0x00000000
	.align		4
        /*0004*/ 	.word	0xffffffff
	.align		4
        /*0008*/ 	.word	0x00000000
	.align		4
        /*000c*/ 	.word	0xfffffffe
	.align		4
        /*0010*/ 	.word	0x00000000
	.align		4
        /*0014*/ 	.word	0xfffffffd
	.align		4
        /*0018*/ 	.word	0x00000000
	.align		4
        /*001c*/ 	.word	0xfffffffc


//--------------------- .nv.constant4             --------------------------
	.section	.nv.constant4,"a",@progbits
	.align	8
	.align		8
.nv.constant4:
        /*0000*/ 	.dword	_$_str


//--------------------- .text.triton_poi_fused_convolution_gelu_1 --------------------------
	.section	.text.triton_poi_fused_convolution_gelu_1,"ax",@progbits
	.align	128
        .global         triton_poi_fused_convolution_gelu_1
        .type           triton_poi_fused_convolution_gelu_1,@function
        .size           triton_poi_fused_convolution_gelu_1,(.L_x_1 - triton_poi_fused_convolution_gelu_1)
        .other          triton_poi_fused_convolution_gelu_1,@"STO_CUDA_ENTRY STV_DEFAULT"
triton_poi_fused_convolution_gelu_1:
.text.triton_poi_fused_convolution_gelu_1:
[----:B------:R-:W-:Y:S01]  /*0000*/  LDC R1, c[0x0][0x28] ;  /* 0x00000a00ff017b82 */ /* 0x000fe20000000800 */
[----:B------:R-:W1:Y:S07]  /*0010*/  S2R R0, SR_TID.X ;  /* 0x0000000000007919 */ /* 0x000e6e0000002100 */
[----:B------:R-:W2:Y:S01]  /*0020*/  LDC.64 R4, c[0x0][0x218] ;  /* 0x00008600ff047b82 */ /* 0x000ea20000000a00 */
[----:B------:R-:W-:Y:S01]  /*0030*/  ULDC.64 UR4, c[0x0][0x208] ;  /* 0x0000820000047ab9 */ /* 0x000fe20000000a00 */
[----:B------:R-:W3:Y:S06]  /*0040*/  S2R R7, SR_CTAID.X ;  /* 0x0000000000077919 */ /* 0x000eec0000002500 */
[----:B------:R-:W4:Y:S01]  /*0050*/  LDC.64 R2, c[0x0][0x210] ;  /* 0x00008400ff027b82 */ /* 0x000f220000000a00 */
[----:B------:R-:W-:Y:S01]  /*0060*/  HFMA2.MMA R9, -RZ, RZ, -0.74462890625, 604.5 ;  /* 0xb9f560b9ff097435 */ /* 0x000fe200000001ff */
[----:B------:R-:W-:Y:S01]  /*0070*/  IMAD.MOV.U32 R8, RZ, RZ, 0x3789ca3c ;  /* 0x3789ca3cff087424 */ /* 0x000fe200078e00ff */
[----:B------:R-:W-:Y:S01]  /*0080*/  ULDC.64 UR6, c[0x0][0x220] ;  /* 0x0000880000067ab9 */ /* 0x000fe20000000a00 */
[----:B-1----:R-:W-:-:S02]  /*0090*/  LOP3.LUT R0, R0, 0x7f, RZ, 0xc0, !PT ;  /* 0x0000007f00007812 */ /* 0x002fc400078ec0ff */
[----:B---3--:R-:W-:Y:S02]  /*00a0*/  SHF.R.S32.HI R6, RZ, 0x18, R7 ;  /* 0x00000018ff067819 */ /* 0x008fe40000011407 */
[----:B------:R-:W-:Y:S02]  /*00b0*/  LEA R0, R7, R0, 0x7 ;  /* 0x0000000007007211 */ /* 0x000fe400078e38ff */
[----:B------:R-:W-:-:S03]  /*00c0*/  SGXT R7, R6, 0x1 ;  /* 0x000000010607781a */ /* 0x000fc60000000200 */
[----:B----4-:R-:W-:Y:S01]  /*00d0*/  IMAD.WIDE R2, R0, 0x4, R2 ;  /* 0x0000000400027825 */ /* 0x010fe200078e0202 */
[----:B------:R-:W-:-:S04]  /*00e0*/  LEA.HI R7, R7, R0, RZ, 0x7 ;  /* 0x0000000007077211 */ /* 0x000fc800078f38ff */
[----:B------:R-:W-:Y:S01]  /*00f0*/  LOP3.LUT R7, R7, 0xffffff80, RZ, 0xc0, !PT ;  /* 0xffffff8007077812 */ /* 0x000fe200078ec0ff */
[----:B------:R-:W3:Y:S03]  /*0100*/  LDG.E R6, desc[UR4][R2.64] ;  /* 0x0000000402067981 */ /* 0x000ee6000c1e1900 */
[----:B------:R-:W-:-:S05]  /*0110*/  IADD3 R7, R0, -R7, RZ ;  /* 0x8000000700077210 */ /* 0x000fca0007ffe0ff */
[----:B--2---:R-:W-:-:S06]  /*0120*/  IMAD.WIDE R4, R7, 0x4, R4 ;  /* 0x0000000407047825 */ /* 0x004fcc00078e0204 */
[----:B------:R1:W3:Y:S01]  /*0130*/  LDG.E.EL R5, desc[UR4][R4.64] ;  /* 0x0000000404057981 */ /* 0x0002e2000c2e1900 */
[----:B------:R-:W-:Y:S02]  /*0140*/  IMAD.MOV.U32 R10, RZ, RZ, 0x3bac840b ;  /* 0x3bac840bff0a7424 */ /* 0x000fe400078e00ff */
[----:B-1----:R-:W-:Y:S02]  /*0150*/  IMAD.MOV.U32 R4, RZ, RZ, -0x42f37e9e ;  /* 0xbd0c8162ff047424 */ /* 0x002fe400078e00ff */
[----:B---3--:R-:W-:-:S04]  /*0160*/  FADD R7, R6, R5 ;  /* 0x0000000506077221 */ /* 0x008fc80000000000 */
[----:B------:R-:W-:-:S04]  /*0170*/  FMUL R6, R7, 0.70710676908493041992 ;  /* 0x3f3504f307067820 */ /* 0x000fc80000400000 */
[----:B------:R-:W-:-:S05]  /*0180*/  FADD.FTZ R11, |R6|, -RZ ;  /* 0x800000ff060b7221 */ /* 0x000fca0000010200 */
[----:B------:R-:W-:Y:S01]  /*0190*/  FSETP.GE.AND P0, PT, R11, 1.0029599666595458984, PT ;  /* 0x3f8060fe0b00780b */ /* 0x000fe20003f06000 */
[----:B------:R-:W-:-:S12]  /*01a0*/  HFMA2.MMA R5, -RZ, RZ, 1.52734375, -41152 ;  /* 0x3e1cf906ff057435 */ /* 0x000fd800000001ff */
[----:B------:R-:W-:Y:S01]  /*01b0*/  @!P0 MOV R8, 0x38b1e96a ;  /* 0x38b1e96a00088802 */ /* 0x000fe20000000f00 */
[----:B------:R-:W-:Y:S01]  /*01c0*/  @!P0 FMUL R11, R6, R6 ;  /* 0x00000006060b8220 */ /* 0x000fe20000400000 */
[----:B------:R-:W-:Y:S02]  /*01d0*/  @!P0 MOV R9, 0xba574d20 ;  /* 0xba574d2000098802 */ /* 0x000fe40000000f00 */
[----:B------:R-:W-:-:S03]  /*01e0*/  @!P0 MOV R10, 0x3baad5ea ;  /* 0x3baad5ea000a8802 */ /* 0x000fc60000000f00 */
[----:B------:R-:W-:Y:S01]  /*01f0*/  FFMA.FTZ R9, R11, R8, R9 ;  /* 0x000000080b097223 */ /* 0x000fe20000010009 */
[----:B------:R-:W-:-:S03]  /*0200*/  @!P0 IMAD.MOV.U32 R4, RZ, RZ, -0x4323e419 ;  /* 0xbcdc1be7ff048424 */ /* 0x000fc600078e00ff */
[----:B------:R-:W-:Y:S01]  /*0210*/  FFMA.FTZ R9, R9, R11, R10 ;  /* 0x0000000b09097223 */ /* 0x000fe2000001000a */
[----:B------:R-:W-:-:S03]  /*0220*/  @!P0 MOV R5, 0x3de718af ;  /* 0x3de718af00058802 */ /* 0x000fc60000000f00 */
[-C--:B------:R-:W-:Y:S01]  /*0230*/  FFMA.FTZ R10, R9, R11.reuse, R4 ;  /* 0x0000000b090a7223 */ /* 0x080fe20000010004 */
[----:B------:R-:W-:Y:S02]  /*0240*/  MOV R8, 0x3f6a937e ;  /* 0x3f6a937e00087802 */ /* 0x000fe40000000f00 */
[----:B------:R-:W-:Y:S01]  /*0250*/  @!P0 MOV R8, 0xbec093ac ;  /* 0xbec093ac00088802 */ /* 0x000fe20000000f00 */
[-C--:B------:R-:W-:Y:S01]  /*0260*/  FFMA.FTZ R5, R10, R11.reuse, R5 ;  /* 0x0000000b0a057223 */ /* 0x080fe20000010005 */
[----:B------:R-:W-:Y:S01]  /*0270*/  IMAD.MOV.U32 R4, RZ, RZ, 0x3f20d842 ;  /* 0x3f20d842ff047424 */ /* 0x000fe200078e00ff */
[----:B------:R-:W-:Y:S02]  /*0280*/  @!P0 MOV R4, 0x3e0375d3 ;  /* 0x3e0375d300048802 */ /* 0x000fe40000000f00 */
[----:B------:R-:W-:Y:S01]  /*0290*/  FFMA.FTZ R5, R5, R11, R8 ;  /* 0x0000000b05057223 */ /* 0x000fe20000010008 */
[----:B------:R-:W-:-:S03]  /*02a0*/  FSEL R9, -R11, R6, P0 ;  /* 0x000000060b097208 */ /* 0x000fc60000000100 */
[----:B------:R-:W-:-:S04]  /*02b0*/  FFMA.FTZ R4, R5, R11, R4 ;  /* 0x0000000b05047223 */ /* 0x000fc80000010004 */
[----:B------:R-:W-:-:S04]  /*02c0*/  FFMA.FTZ R9, R4, R9, R9 ;  /* 0x0000000904097223 */ /* 0x000fc80000010009 */
[----:B------:R-:W1:Y:S02]  /*02d0*/  @P0 MUFU.EX2 R4, R9 ;  /* 0x0000000900040308 */ /* 0x000e640000000800 */
[----:B-1----:R-:W-:-:S05]  /*02e0*/  @P0 FADD R5, -R4, 1 ;  /* 0x3f80000004050421 */ /* 0x002fca0000000100 */
[----:B------:R-:W-:Y:S01]  /*02f0*/  @P0 LOP3.LUT R9, R5, 0x80000000, R6, 0xf8, !PT ;  /* 0x8000000005090812 */ /* 0x000fe200078ef806 */
[----:B------:R-:W-:Y:S01]  /*0300*/  FMUL R6, R7, 0.5 ;  /* 0x3f00000007067820 */ /* 0x000fe20000400000 */
[----:B------:R-:W-:Y:S02]  /*0310*/  SHF.R.S32.HI R5, RZ, 0x1f, R0 ;  /* 0x0000001fff057819 */ /* 0x000fe40000011400 */
[----:B------:R-:W-:Y:S01]  /*0320*/  LEA R4, P0, R0, UR6, 0x2 ;  /* 0x0000000600047c11 */ /* 0x000fe2000f8010ff */
[----:B------:R-:W-:-:S03]  /*0330*/  FADD R11, R9, 1 ;  /* 0x3f800000090b7421 */ /* 0x000fc60000000000 */
[----:B------:R-:W-:Y:S01]  /*0340*/  LEA.HI.X R5, R0, UR7, R5, 0x2, P0 ;  /* 0x0000000700057c11 */ /* 0x000fe200080f1405 */
[----:B------:R-:W-:Y:S01]  /*0350*/  FMUL R11, R6, R11 ;  /* 0x0000000b060b7220 */ /* 0x000fe20000400000 */
[----:B------:R-:W-:Y:S04]  /*0360*/  STG.E desc[UR4][R2.64], R7 ;  /* 0x0000000702007986 */ /* 0x000fe8000c101904 */
[----:B------:R-:W-:Y:S01]  /*0370*/  STG.E desc[UR4][R4.64], R11 ;  /* 0x0000000b04007986 */ /* 0x000fe2000c101904 */
[----:B------:R-:W-:Y:S05]  /*0380*/  EXIT ;  /* 0x000000000000794d */ /* 0x000fea0003800000 */
.L_x_0:
[----:B------:R-:W-:-:S00]  /*0390*/  BRA `(.L_x_0) ;  /* 0xfffffffc00fc7947 */ /* 0x000fc0000383ffff */
[----:B------:R-:W-:-:S00]  /*03a0*/  NOP ;  /* 0x0000000000007918 */ /* 0x000fc00000000000 */
        /* <DEDUP_REMOVED lines=13> */
.L_x_1:


//--------------------- .nv.global.init           --------------------------
	.section	.nv.global.init,"aw",@progbits
.nv.global.init:
	.type		_$_str,@object
	.size		_$_str,(.L_0 - _$_str)
_$_str:
        /*0000*/ 	.byte	0x5f, 0x5f, 0x43, 0x55, 0x44, 0x41, 0x5f, 0x46, 0x54, 0x5a, 0x00
.L_0:


//--------------------- .nv.constant0.triton_poi_fused_convolution_gelu_1 --------------------------
	.section	.nv.constant0.triton_poi_fused_convolution_gelu_1,"a",@progbits
	.sectionflags	@""
	.align	4
.nv.constant0.triton_poi_fused_convolution_gelu_1:
	.zero		556
